//
// Generated by NVIDIA NVVM Compiler
//
// Compiler Build ID: CL-36424714
// Cuda compilation tools, release 13.0, V13.0.88
// Based on NVVM 20.0.0
//

.version 9.0
.target sm_100
.address_size 64

	// .globl	_Z10vectorSumaPdS_S_i

.visible .entry _Z10vectorSumaPdS_S_i(
	.param .u64 .ptr .align 1 _Z10vectorSumaPdS_S_i_param_0,
	.param .u64 .ptr .align 1 _Z10vectorSumaPdS_S_i_param_1,
	.param .u64 .ptr .align 1 _Z10vectorSumaPdS_S_i_param_2,
	.param .u32 _Z10vectorSumaPdS_S_i_param_3
)
{
	.reg .pred 	%p<2>;
	.reg .b32 	%r<6>;
	.reg .b64 	%rd<11>;
	.reg .b64 	%fd<4>;

	ld.param.u64 	%rd1, [_Z10vectorSumaPdS_S_i_param_0];
	ld.param.u64 	%rd2, [_Z10vectorSumaPdS_S_i_param_1];
	ld.param.u64 	%rd3, [_Z10vectorSumaPdS_S_i_param_2];
	ld.param.u32 	%r2, [_Z10vectorSumaPdS_S_i_param_3];
	mov.u32 	%r3, %ntid.x;
	mov.u32 	%r4, %ctaid.x;
	mov.u32 	%r5, %tid.x;
	mad.lo.s32 	%r1, %r3, %r4, %r5;
	setp.ge.s32 	%p1, %r1, %r2;
	@%p1 bra 	$L__BB0_2;
	cvta.to.global.u64 	%rd4, %rd1;
	cvta.to.global.u64 	%rd5, %rd2;
	cvta.to.global.u64 	%rd6, %rd3;
	mul.wide.s32 	%rd7, %r1, 8;
	add.s64 	%rd8, %rd4, %rd7;
	ld.global.f64 	%fd1, [%rd8];
	add.s64 	%rd9, %rd5, %rd7;
	ld.global.f64 	%fd2, [%rd9];
	add.f64 	%fd3, %fd1, %fd2;
	add.s64 	%rd10, %rd6, %rd7;
	st.global.f64 	[%rd10], %fd3;
$L__BB0_2:
	ret;

}


// ===== COMPILED SASS (sm_100) =====

	.target	sm_100

	.elftype	@"ET_EXEC"


//--------------------- .note.nv.tkinfo           --------------------------
	.section	.note.nv.tkinfo,"",@"SHT_NOTE"
	.sectionflags	@"SHF_NOTE_NV_TKINFO"
	.tkinfo
        /*0018*/ 	.word	0x00000002
        /*0030*/ 	.string	""
        /*0030*/ 	.string	"ptxas"
        /*0030*/ 	.string	"Cuda compilation tools, release 13.0, V13.0.88"
        /*0030*/ 	.string	"Build cuda_13.0.r13.0/compiler.36424714_0"
        /*0030*/ 	.string	"-arch sm_100 -m 64 "



//--------------------- .note.nv.cuinfo           --------------------------
	.section	.note.nv.cuinfo,"",@"SHT_NOTE"
	.sectionflags	@"SHF_NOTE_NV_CUINFO"
        /*0018*/ 	.short	0x0002
        /*001a*/ 	.short	0x0064
        /*001c*/ 	.short	0x0082
	.zero		2


//--------------------- .nv.info                  --------------------------
	.section	.nv.info,"",@"SHT_CUDA_INFO"
	.align	4


	//----- nvinfo : EIATTR_REGCOUNT
	.align		4
        /*0000*/ 	.byte	0x04, 0x2f
        /*0002*/ 	.short	(.L_1 - .L_0)
	.align		4
.L_0:
        /*0004*/ 	.word	index@(_Z10vectorSumaPdS_S_i)
        /*0008*/ 	.word	0x0000000e


	//----- nvinfo : EIATTR_FRAME_SIZE
	.align		4
.L_1:
        /*000c*/ 	.byte	0x04, 0x11
        /*000e*/ 	.short	(.L_3 - .L_2)
	.align		4
.L_2:
        /*0010*/ 	.word	index@(_Z10vectorSumaPdS_S_i)
        /*0014*/ 	.word	0x00000000


	//----- nvinfo : EIATTR_MIN_STACK_SIZE
	.align		4
.L_3:
        /*0018*/ 	.byte	0x04, 0x12
        /*001a*/ 	.short	(.L_5 - .L_4)
	.align		4
.L_4:
        /*001c*/ 	.word	index@(_Z10vectorSumaPdS_S_i)
        /*0020*/ 	.word	0x00000000
.L_5:


//--------------------- .nv.compat                --------------------------
	.section	.nv.compat,"",@"SHT_CUDA_COMPAT_INFO"
	.align	4
        /*0000*/ 	.byte	0x02, 0x09, 0x00, 0x00, 0x02, 0x02, 0x01, 0x00, 0x02, 0x05, 0x05, 0x00, 0x03, 0x07, 0x01, 0x01
        /*0010*/ 	.byte	0x02, 0x03, 0x00, 0x00, 0x02, 0x06, 0x01, 0x00, 0x04, 0x0b, 0x08, 0x00, 0x01, 0x00, 0x00, 0x00
        /*0020*/ 	.byte	0x00, 0x00, 0x00, 0x00


//--------------------- .nv.info._Z10vectorSumaPdS_S_i --------------------------
	.section	.nv.info._Z10vectorSumaPdS_S_i,"",@"SHT_CUDA_INFO"
	.sectionflags	@""
	.align	4


	//----- nvinfo : EIATTR_CUDA_API_VERSION
	.align		4
        /*0000*/ 	.byte	0x04, 0x37
        /*0002*/ 	.short	(.L_7 - .L_6)
.L_6:
        /*0004*/ 	.word	0x00000082


	//----- nvinfo : EIATTR_KPARAM_INFO
	.align		4
.L_7:
        /*0008*/ 	.byte	0x04, 0x17
        /*000a*/ 	.short	(.L_9 - .L_8)
.L_8:
        /*000c*/ 	.word	0x00000000
        /*0010*/ 	.short	0x0003
        /*0012*/ 	.short	0x0018
        /*0014*/ 	.byte	0x00, 0xf0, 0x11, 0x00


	//----- nvinfo : EIATTR_KPARAM_INFO
	.align		4
.L_9:
        /*0018*/ 	.byte	0x04, 0x17
        /*001a*/ 	.short	(.L_11 - .L_10)
.L_10:
        /*001c*/ 	.word	0x00000000
        /*0020*/ 	.short	0x0002
        /*0022*/ 	.short	0x0010
        /*0024*/ 	.byte	0x00, 0xf5, 0x21, 0x00


	//----- nvinfo : EIATTR_KPARAM_INFO
	.align		4
.L_11:
        /*0028*/ 	.byte	0x04, 0x17
        /*002a*/ 	.short	(.L_13 - .L_12)
.L_12:
        /*002c*/ 	.word	0x00000000
        /*0030*/ 	.short	0x0001
        /*0032*/ 	.short	0x0008
        /*0034*/ 	.byte	0x00, 0xf5, 0x21, 0x00


	//----- nvinfo : EIATTR_KPARAM_INFO
	.align		4
.L_13:
        /*0038*/ 	.byte	0x04, 0x17
        /*003a*/ 	.short	(.L_15 - .L_14)
.L_14:
        /*003c*/ 	.word	0x00000000
        /*0040*/ 	.short	0x0000
        /*0042*/ 	.short	0x0000
        /*0044*/ 	.byte	0x00, 0xf5, 0x21, 0x00


	//----- nvinfo : EIATTR_SPARSE_MMA_MASK
	.align		4
.L_15:
        /*0048*/ 	.byte	0x03, 0x50
        /*004a*/ 	.short	0x0000


	//----- nvinfo : EIATTR_MAXREG_COUNT
	.align		4
        /*004c*/ 	.byte	0x03, 0x1b
        /*004e*/ 	.short	0x00ff


	//----- nvinfo : EIATTR_MERCURY_ISA_VERSION
	.align		4
        /*0050*/ 	.byte	0x03, 0x5f
        /*0052*/ 	.short	0x0101


	//----- nvinfo : EIATTR_VRC_CTA_INIT_COUNT
	.align		4
        /*0054*/ 	.byte	0x02, 0x4a
	.zero		1
	.zero		1


	//----- nvinfo : EIATTR_EXIT_INSTR_OFFSETS
	.align		4
        /*0058*/ 	.byte	0x04, 0x1c
        /*005a*/ 	.short	(.L_17 - .L_16)


	//   ....[0]....
.L_16:
        /*005c*/ 	.word	0x00000070


	//   ....[1]....
        /*0060*/ 	.word	0x00000130


	//----- nvinfo : EIATTR_CBANK_PARAM_SIZE
	.align		4
.L_17:
        /*0064*/ 	.byte	0x03, 0x19
        /*0066*/ 	.short	0x001c


	//----- nvinfo : EIATTR_PARAM_CBANK
	.align		4
        /*0068*/ 	.byte	0x04, 0x0a
        /*006a*/ 	.short	(.L_19 - .L_18)
	.align		4
.L_18:
        /*006c*/ 	.word	index@(.nv.constant0._Z10vectorSumaPdS_S_i)
        /*0070*/ 	.short	0x0380
        /*0072*/ 	.short	0x001c


	//----- nvinfo : EIATTR_SW_WAR
	.align		4
.L_19:
        /*0074*/ 	.byte	0x04, 0x36
        /*0076*/ 	.short	(.L_21 - .L_20)
.L_20:
        /*0078*/ 	.word	0x00000008
.L_21:


//--------------------- .nv.callgraph             --------------------------
	.section	.nv.callgraph,"",@"SHT_CUDA_CALLGRAPH"
	.align	4
	.sectionentsize	8
	.align		4
        /*0000*/ 	.word	0x00000000
	.align		4
        /*0004*/ 	.word	0xffffffff
	.align		4
        /*0008*/ 	.word	0x00000000
	.align		4
        /*000c*/ 	.word	0xfffffffe
	.align		4
        /*0010*/ 	.word	0x00000000
	.align		4
        /*0014*/ 	.word	0xfffffffd
	.align		4
        /*0018*/ 	.word	0x00000000
	.align		4
        /*001c*/ 	.word	0xfffffffc


//--------------------- .text._Z10vectorSumaPdS_S_i --------------------------
	.section	.text._Z10vectorSumaPdS_S_i,"ax",@progbits
	.align	128
        .global         _Z10vectorSumaPdS_S_i
        .type           _Z10vectorSumaPdS_S_i,@function
        .size           _Z10vectorSumaPdS_S_i,(.L_x_1 - _Z10vectorSumaPdS_S_i)
        .other          _Z10vectorSumaPdS_S_i,@"STO_CUDA_ENTRY STV_DEFAULT"
_Z10vectorSumaPdS_S_i:
.text._Z10vectorSumaPdS_S_i:
[----:B------:R-:W-:Y:S01]  /*0000*/  LDC R1, c[0x0][0x37c] ;  /* 0x0000df00ff017b82 */ /* 0x000fe20000000800 */
[----:B------:R-:W0:Y:S01]  /*0010*/  S2R R11, SR_CTAID.X ;  /* 0x00000000000b7919 */ /* 0x000e220000002500 */
[----:B------:R-:W0:Y:S01]  /*0020*/  LDCU UR4, c[0x0][0x360] ;  /* 0x00006c00ff0477ac */ /* 0x000e220008000800 */
[----:B------:R-:W0:Y:S01]  /*0030*/  S2R R0, SR_TID.X ;  /* 0x0000000000007919 */ /* 0x000e220000002100 */
[----:B------:R-:W1:Y:S01]  /*0040*/  LDCU UR5, c[0x0][0x398] ;  /* 0x00007300ff0577ac */ /* 0x000e620008000800 */
[----:B0-----:R-:W-:-:S05]  /*0050*/  IMAD R11, R11, UR4, R0 ;  /* 0x000000040b0b7c24 */ /* 0x001fca000f8e0200 */
[----:B-1----:R-:W-:-:S13]  /*0060*/  ISETP.GE.AND P0, PT, R11, UR5, PT ;  /* 0x000000050b007c0c */ /* 0x002fda000bf06270 */
[----:B------:R-:W-:Y:S05]  /*0070*/  @P0 EXIT ;  /* 0x000000000000094d */ /* 0x000fea0003800000 */
[----:B------:R-:W0:Y:S01]  /*0080*/  LDC.64 R2, c[0x0][0x380] ;  /* 0x0000e000ff027b82 */ /* 0x000e220000000a00 */
[----:B------:R-:W1:Y:S07]  /*0090*/  LDCU.64 UR4, c[0x0][0x358] ;  /* 0x00006b00ff0477ac */ /* 0x000e6e0008000a00 */
[----:B------:R-:W2:Y:S08]  /*00a0*/  LDC.64 R4, c[0x0][0x388] ;  /* 0x0000e200ff047b82 */ /* 0x000eb00000000a00 */
[----:B------:R-:W3:Y:S01]  /*00b0*/  LDC.64 R8, c[0x0][0x390] ;  /* 0x0000e400ff087b82 */ /* 0x000ee20000000a00 */
[----:B0-----:R-:W-:-:S06]  /*00c0*/  IMAD.WIDE R2, R11, 0x8, R2 ;  /* 0x000000080b027825 */ /* 0x001fcc00078e0202 */
[----:B-1----:R-:W4:Y:S01]  /*00d0*/  LDG.E.64 R2, desc[UR4][R2.64] ;  /* 0x0000000402027981 */ /* 0x002f22000c1e1b00 */
[----:B--2---:R-:W-:-:S06]  /*00e0*/  IMAD.WIDE R4, R11, 0x8, R4 ;  /* 0x000000080b047825 */ /* 0x004fcc00078e0204 */
[----:B------:R-:W4:Y:S01]  /*00f0*/  LDG.E.64 R4, desc[UR4][R4.64] ;  /* 0x0000000404047981 */ /* 0x000f22000c1e1b00 */
[----:B---3--:R-:W-:Y:S01]  /*0100*/  IMAD.WIDE R8, R11, 0x8, R8 ;  /* 0x000000080b087825 */ /* 0x008fe200078e0208 */
[----:B----4-:R-:W-:-:S07]  /*0110*/  DADD R6, R2, R4 ;  /* 0x0000000002067229 */ /* 0x010fce0000000004 */
[----:B------:R-:W-:Y:S01]  /*0120*/  STG.E.64 desc[UR4][R8.64], R6 ;  /* 0x0000000608007986 */ /* 0x000fe2000c101b04 */
[----:B------:R-:W-:Y:S05]  /*0130*/  EXIT ;  /* 0x000000000000794d */ /* 0x000fea0003800000 */
.L_x_0:
[----:B------:R-:W-:-:S00]  /*0140*/  BRA `(.L_x_0) ;  /* 0xfffffffc00fc7947 */ /* 0x000fc0000383ffff */
[----:B------:R-:W-:-:S00]  /*0150*/  NOP ;  /* 0x0000000000007918 */ /* 0x000fc00000000000 */
        /* <DEDUP_REMOVED lines=10> */
.L_x_1:


//--------------------- .nv.shared.reserved.0     --------------------------
	.section	.nv.shared.reserved.0,"aw",@nobits
	.weak		__nv_reservedSMEM_offset_0_alias
	.size		__nv_reservedSMEM_offset_0_alias, 0, 64
	.other		__nv_reservedSMEM_offset_0_alias,@"STO_CUDA_RESERVED_SHARED STV_DEFAULT"
__nv_reservedSMEM_offset_0_alias:
	.zero		0
	.zero		64


//--------------------- .nv.constant0._Z10vectorSumaPdS_S_i --------------------------
	.section	.nv.constant0._Z10vectorSumaPdS_S_i,"a",@progbits
	.sectionflags	@""
	.align	4
.nv.constant0._Z10vectorSumaPdS_S_i:
	.zero		924


//--------------------- SYMBOLS --------------------------

	.type		.nv.reservedSmem.offset0,@object
	.size		.nv.reservedSmem.offset0,0x4
